	.headerflags	@"EF_CUDA_TEXMODE_UNIFIED EF_CUDA_64BIT_ADDRESS EF_CUDA_ACCELERATORS EF_CUDA_SM90 EF_CUDA_VIRTUAL_SM(EF_CUDA_SM90)"
	.elftype	@"ET_EXEC"


//--------------------- .nv.info                  --------------------------
	.section	.nv.info,"",@"SHT_CUDA_INFO"
	.align	4


	//----- nvinfo : EIATTR_REGCOUNT
	.align		4
        /*0000*/ 	.byte	0x04, 0x2f
        /*0002*/ 	.short	(.L_3 - .L_2)
	.align		4
.L_2:
        /*0004*/ 	.word	index@(triton_poi_fused__native_batch_norm_legit_no_training_add_relu_27)
        /*0008*/ 	.word	0x00000014


	//----- nvinfo : EIATTR_MIN_STACK_SIZE
	.align		4
.L_3:
        /*000c*/ 	.byte	0x04, 0x12
        /*000e*/ 	.short	(.L_5 - .L_4)
	.align		4
.L_4:
        /*0010*/ 	.word	index@(triton_poi_fused__native_batch_norm_legit_no_training_add_relu_27)
        /*0014*/ 	.word	0x00000000


	//----- nvinfo : EIATTR_FRAME_SIZE
	.align		4
.L_5:
        /*0018*/ 	.byte	0x04, 0x11
        /*001a*/ 	.short	(.L_7 - .L_6)
	.align		4
.L_6:
        /*001c*/ 	.word	index@(triton_poi_fused__native_batch_norm_legit_no_training_add_relu_27)
        /*0020*/ 	.word	0x00000000


	//----- nvinfo : EIATTR_MIN_STACK_SIZE
	.align		4
.L_7:
        /*0024*/ 	.byte	0x04, 0x12
        /*0026*/ 	.short	(.L_9 - .L_8)
	.align		4
.L_8:
        /*0028*/ 	.word	index@(triton_poi_fused__native_batch_norm_legit_no_training_add_relu_27)
        /*002c*/ 	.word	0x00000000
.L_9:


//--------------------- .nv.info.triton_poi_fused__native_batch_norm_legit_no_training_add_relu_27 --------------------------
	.section	.nv.info.triton_poi_fused__native_batch_norm_legit_no_training_add_relu_27,"",@"SHT_CUDA_INFO"
	.sectionflags	@""
	.align	4


	//----- nvinfo : EIATTR_CUDA_API_VERSION
	.align		4
        /*0000*/ 	.byte	0x04, 0x37
        /*0002*/ 	.short	(.L_11 - .L_10)
.L_10:
        /*0004*/ 	.word	0x0000007c


	//----- nvinfo : EIATTR_KPARAM_INFO
	.align		4
.L_11:
        /*0008*/ 	.byte	0x04, 0x17
        /*000a*/ 	.short	(.L_13 - .L_12)
.L_12:
        /*000c*/ 	.word	0x00000000
        /*0010*/ 	.short	0x0007
        /*0012*/ 	.short	0x0038
        /*0014*/ 	.byte	0x00, 0xf0, 0x11, 0x00


	//----- nvinfo : EIATTR_KPARAM_INFO
	.align		4
.L_13:
        /*0018*/ 	.byte	0x04, 0x17
        /*001a*/ 	.short	(.L_15 - .L_14)
.L_14:
        /*001c*/ 	.word	0x00000000
        /*0020*/ 	.short	0x0006
        /*0022*/ 	.short	0x0030
        /*0024*/ 	.byte	0x00, 0xf4, 0x21, 0x00


	//----- nvinfo : EIATTR_KPARAM_INFO
	.align		4
.L_15:
        /*0028*/ 	.byte	0x04, 0x17
        /*002a*/ 	.short	(.L_17 - .L_16)
.L_16:
        /*002c*/ 	.word	0x00000000
        /*0030*/ 	.short	0x0005
        /*0032*/ 	.short	0x0028
        /*0034*/ 	.byte	0x00, 0xf4, 0x21, 0x00


	//----- nvinfo : EIATTR_KPARAM_INFO
	.align		4
.L_17:
        /*0038*/ 	.byte	0x04, 0x17
        /*003a*/ 	.short	(.L_19 - .L_18)
.L_18:
        /*003c*/ 	.word	0x00000000
        /*0040*/ 	.short	0x0004
        /*0042*/ 	.short	0x0020
        /*0044*/ 	.byte	0x00, 0xf4, 0x21, 0x00


	//----- nvinfo : EIATTR_KPARAM_INFO
	.align		4
.L_19:
        /*0048*/ 	.byte	0x04, 0x17
        /*004a*/ 	.short	(.L_21 - .L_20)
.L_20:
        /*004c*/ 	.word	0x00000000
        /*0050*/ 	.short	0x0003
        /*0052*/ 	.short	0x0018
        /*0054*/ 	.byte	0x00, 0xf4, 0x21, 0x00


	//----- nvinfo : EIATTR_KPARAM_INFO
	.align		4
.L_21:
        /*0058*/ 	.byte	0x04, 0x17
        /*005a*/ 	.short	(.L_23 - .L_22)
.L_22:
        /*005c*/ 	.word	0x00000000
        /*0060*/ 	.short	0x0002
        /*0062*/ 	.short	0x0010
        /*0064*/ 	.byte	0x00, 0xf4, 0x21, 0x00


	//----- nvinfo : EIATTR_KPARAM_INFO
	.align		4
.L_23:
        /*0068*/ 	.byte	0x04, 0x17
        /*006a*/ 	.short	(.L_25 - .L_24)
.L_24:
        /*006c*/ 	.word	0x00000000
        /*0070*/ 	.short	0x0001
        /*0072*/ 	.short	0x0008
        /*0074*/ 	.byte	0x00, 0xf4, 0x21, 0x00


	//----- nvinfo : EIATTR_KPARAM_INFO
	.align		4
.L_25:
        /*0078*/ 	.byte	0x04, 0x17
        /*007a*/ 	.short	(.L_27 - .L_26)
.L_26:
        /*007c*/ 	.word	0x00000000
        /*0080*/ 	.short	0x0000
        /*0082*/ 	.short	0x0000
        /*0084*/ 	.byte	0x00, 0xf4, 0x21, 0x00


	//----- nvinfo : EIATTR_SPARSE_MMA_MASK
	.align		4
.L_27:
        /*0088*/ 	.byte	0x03, 0x50
        /*008a*/ 	.short	0x0000


	//----- nvinfo : EIATTR_MAXREG_COUNT
	.align		4
        /*008c*/ 	.byte	0x03, 0x1b
        /*008e*/ 	.short	0x00ff


	//----- nvinfo : EIATTR_EXIT_INSTR_OFFSETS
	.align		4
        /*0090*/ 	.byte	0x04, 0x1c
        /*0092*/ 	.short	(.L_29 - .L_28)


	//   ....[0]....
.L_28:
        /*0094*/ 	.word	0x000003a0


	//----- nvinfo : EIATTR_REQNTID
	.align		4
.L_29:
        /*0098*/ 	.byte	0x04, 0x10
        /*009a*/ 	.short	(.L_31 - .L_30)
.L_30:
        /*009c*/ 	.word	0x00000080
        /*00a0*/ 	.word	0x00000001
        /*00a4*/ 	.word	0x00000001


	//----- nvinfo : EIATTR_CBANK_PARAM_SIZE
	.align		4
.L_31:
        /*00a8*/ 	.byte	0x03, 0x19
        /*00aa*/ 	.short	0x003c


	//----- nvinfo : EIATTR_PARAM_CBANK
	.align		4
        /*00ac*/ 	.byte	0x04, 0x0a
        /*00ae*/ 	.short	(.L_33 - .L_32)
	.align		4
.L_32:
        /*00b0*/ 	.word	index@(.nv.constant0.triton_poi_fused__native_batch_norm_legit_no_training_add_relu_27)
        /*00b4*/ 	.short	0x0210
        /*00b6*/ 	.short	0x003c


	//----- nvinfo : EIATTR_SW_WAR
	.align		4
.L_33:
        /*00b8*/ 	.byte	0x04, 0x36
        /*00ba*/ 	.short	(.L_35 - .L_34)
.L_34:
        /*00bc*/ 	.word	0x00000008
.L_35:


//--------------------- .nv.callgraph             --------------------------
	.section	.nv.callgraph,"",@"SHT_CUDA_CALLGRAPH"
	.align	4
	.sectionentsize	8
	.align		4
        /*0000*/ 	.word	0x00000000
	.align		4
        /*0004*/ 	.word	0xffffffff
	.align		4
        /*0008*/ 	.word	0x00000000
	.align		4
        /*000c*/ 	.word	0xfffffffe
	.align		4
        /*0010*/ 	.word	0x00000000
	.align		4
        /*0014*/ 	.word	0xfffffffd
	.align		4
        /*0018*/ 	.word	0x00000000
	.align		4
        /*001c*/ 	.word	0xfffffffc


//--------------------- .nv.constant4             --------------------------
	.section	.nv.constant4,"a",@progbits
	.align	8
	.align		8
.nv.constant4:
        /*0000*/ 	.dword	_$_str
	.align		8
        /*0008*/ 	.dword	_$_str_$_2


//--------------------- .text.triton_poi_fused__native_batch_norm_legit_no_training_add_relu_27 --------------------------
	.section	.text.triton_poi_fused__native_batch_norm_legit_no_training_add_relu_27,"ax",@progbits
	.align	128
        .global         triton_poi_fused__native_batch_norm_legit_no_training_add_relu_27
        .type           triton_poi_fused__native_batch_norm_legit_no_training_add_relu_27,@function
        .size           triton_poi_fused__native_batch_norm_legit_no_training_add_relu_27,(.L_x_1 - triton_poi_fused__native_batch_norm_legit_no_training_add_relu_27)
        .other          triton_poi_fused__native_batch_norm_legit_no_training_add_relu_27,@"STO_CUDA_ENTRY STV_DEFAULT"
triton_poi_fused__native_batch_norm_legit_no_training_add_relu_27:
.text.triton_poi_fused__native_batch_norm_legit_no_training_add_relu_27:
[----:B------:R-:W-:Y:S01]  /*0000*/  LDC R1, c[0x0][0x28] ;  /* 0x00000a00ff017b82 */ /* 0x000fe20000000800 */
[----:B------:R-:W1:Y:S07]  /*0010*/  S2R R0, SR_TID.X ;  /* 0x0000000000007919 */ /* 0x000e6e0000002100 */
[----:B------:R-:W2:Y:S01]  /*0020*/  LDC.64 R10, c[0x0][0x220] ;  /* 0x00008800ff0a7b82 */ /* 0x000ea20000000a00 */
[----:B------:R-:W-:Y:S01]  /*0030*/  ULDC.64 UR4, c[0x0][0x208] ;  /* 0x0000820000047ab9 */ /* 0x000fe20000000a00 */
[----:B------:R-:W3:Y:S06]  /*0040*/  S2R R5, SR_CTAID.X ;  /* 0x0000000000057919 */ /* 0x000eec0000002500 */
[----:B------:R-:W4:Y:S08]  /*0050*/  LDC.64 R6, c[0x0][0x210] ;  /* 0x00008400ff067b82 */ /* 0x000f300000000a00 */
[----:B------:R-:W5:Y:S08]  /*0060*/  LDC.64 R8, c[0x0][0x218] ;  /* 0x00008600ff087b82 */ /* 0x000f700000000a00 */
[----:B------:R-:W5:Y:S01]  /*0070*/  LDC.64 R12, c[0x0][0x228] ;  /* 0x00008a00ff0c7b82 */ /* 0x000f620000000a00 */
[----:B-1----:R-:W-:-:S07]  /*0080*/  SHF.L.U32 R0, R0, 0x1, RZ ;  /* 0x0000000100007819 */ /* 0x002fce00000006ff */
[----:B------:R-:W1:Y:S01]  /*0090*/  LDC.64 R14, c[0x0][0x230] ;  /* 0x00008c00ff0e7b82 */ /* 0x000e620000000a00 */
[----:B---3--:R-:W-:Y:S02]  /*00a0*/  SHF.R.S32.HI R3, RZ, 0x17, R5 ;  /* 0x00000017ff037819 */ /* 0x008fe40000011405 */
[----:B------:R-:W-:Y:S02]  /*00b0*/  LOP3.LUT R0, R0, 0xfe, RZ, 0xc0, !PT ;  /* 0x000000fe00007812 */ /* 0x000fe400078ec0ff */
[----:B------:R-:W-:Y:S02]  /*00c0*/  SGXT R3, R3, 0x1 ;  /* 0x000000010303781a */ /* 0x000fe40000000200 */
[----:B------:R-:W-:-:S04]  /*00d0*/  LEA R0, R5, R0, 0x8 ;  /* 0x0000000005007211 */ /* 0x000fc800078e40ff */
[----:B------:R-:W-:-:S04]  /*00e0*/  LEA.HI R3, R3, R0, RZ, 0x6 ;  /* 0x0000000003037211 */ /* 0x000fc800078f30ff */
[----:B------:R-:W-:-:S04]  /*00f0*/  SHF.R.S32.HI R3, RZ, 0x6, R3 ;  /* 0x00000006ff037819 */ /* 0x000fc80000011403 */
[----:B------:R-:W-:-:S04]  /*0100*/  LEA.HI R2, R3, R3, RZ, 0x7 ;  /* 0x0000000303027211 */ /* 0x000fc800078f38ff */
[----:B------:R-:W-:-:S04]  /*0110*/  LOP3.LUT R2, R2, 0xffffff80, RZ, 0xc0, !PT ;  /* 0xffffff8002027812 */ /* 0x000fc800078ec0ff */
[----:B------:R-:W-:Y:S02]  /*0120*/  IADD3 R17, R3, -R2, RZ ;  /* 0x8000000203117210 */ /* 0x000fe40007ffe0ff */
[----:B------:R-:W3:Y:S03]  /*0130*/  LDC.64 R2, c[0x0][0x238] ;  /* 0x00008e00ff027b82 */ /* 0x000ee60000000a00 */
[----:B--2---:R-:W-:-:S05]  /*0140*/  IMAD.WIDE R10, R17, 0x4, R10 ;  /* 0x00000004110a7825 */ /* 0x004fca00078e020a */
[----:B------:R1:W2:Y:S01]  /*0150*/  LDG.E.EL R4, desc[UR4][R10.64] ;  /* 0x000000040a047981 */ /* 0x0002a2000c2e1900 */
[----:B----4-:R-:W-:-:S04]  /*0160*/  IMAD.WIDE R6, R0, 0x4, R6 ;  /* 0x0000000400067825 */ /* 0x010fc800078e0206 */
[C---:B-----5:R-:W-:Y:S02]  /*0170*/  IMAD.WIDE R8, R17.reuse, 0x4, R8 ;  /* 0x0000000411087825 */ /* 0x060fe400078e0208 */
[----:B------:R-:W4:Y:S02]  /*0180*/  LDG.E.64 R6, desc[UR4][R6.64] ;  /* 0x0000000406067981 */ /* 0x000f24000c1e1b00 */
[C---:B0-----:R-:W-:Y:S02]  /*0190*/  IMAD.WIDE R12, R17.reuse, 0x4, R12 ;  /* 0x00000004110c7825 */ /* 0x041fe400078e020c */
[----:B------:R0:W4:Y:S02]  /*01a0*/  LDG.E.EL R5, desc[UR4][R8.64] ;  /* 0x0000000408057981 */ /* 0x000124000c2e1900 */
[----:B-1----:R-:W-:Y:S02]  /*01b0*/  IMAD.WIDE R10, R17, 0x4, R14 ;  /* 0x00000004110a7825 */ /* 0x002fe400078e020e */
[----:B------:R1:W5:Y:S02]  /*01c0*/  LDG.E.EL R12, desc[UR4][R12.64] ;  /* 0x000000040c0c7981 */ /* 0x000364000c2e1900 */
[----:B---3--:R-:W-:-:S02]  /*01d0*/  IMAD.WIDE R2, R0, 0x4, R2 ;  /* 0x0000000400027825 */ /* 0x008fc400078e0202 */
[----:B------:R-:W5:Y:S01]  /*01e0*/  LDG.E.EL R11, desc[UR4][R10.64] ;  /* 0x000000040a0b7981 */ /* 0x000f62000c2e1900 */
[----:B0-----:R-:W0:Y:S03]  /*01f0*/  LDC.64 R8, c[0x0][0x240] ;  /* 0x00009000ff087b82 */ /* 0x001e260000000a00 */
[----:B------:R-:W3:Y:S01]  /*0200*/  LDG.E.64 R2, desc[UR4][R2.64] ;  /* 0x0000000402027981 */ /* 0x000ee2000c1e1b00 */
[----:B-1----:R-:W-:Y:S01]  /*0210*/  HFMA2.MMA R13, -RZ, RZ, 1.625, 0 ;  /* 0x3e800000ff0d7435 */ /* 0x002fe200000001ff */
[----:B0-----:R-:W-:-:S04]  /*0220*/  IMAD.WIDE R8, R0, 0x4, R8 ;  /* 0x0000000400087825 */ /* 0x001fc800078e0208 */
[----:B--2---:R-:W-:-:S04]  /*0230*/  FADD R4, R4, 9.9999997473787516356e-06 ;  /* 0x3727c5ac04047421 */ /* 0x004fc80000000000 */
[----:B------:R-:W0:Y:S02]  /*0240*/  MUFU.SQRT R14, R4 ;  /* 0x00000004000e7308 */ /* 0x000e240000002000 */
[C---:B0-----:R-:W-:Y:S02]  /*0250*/  FSETP.GT.AND P0, PT, R14.reuse, 8.50705917302346158658e+37, PT ;  /* 0x7e8000000e00780b */ /* 0x041fe40003f04000 */
[----:B------:R-:W-:-:S11]  /*0260*/  FSETP.GEU.AND P1, PT, R14, 1.175494350822287508e-38, PT ;  /* 0x008000000e00780b */ /* 0x000fd60003f2e000 */
[----:B------:R-:W-:-:S04]  /*0270*/  @P0 FMUL R14, R14, 0.25 ;  /* 0x3e8000000e0e0820 */ /* 0x000fc80000400000 */
[----:B------:R-:W-:-:S06]  /*0280*/  @!P1 FMUL R14, R14, 16777216 ;  /* 0x4b8000000e0e9820 */ /* 0x000fcc0000400000 */
[----:B------:R-:W0:Y:S01]  /*0290*/  MUFU.RCP R14, R14 ;  /* 0x0000000e000e7308 */ /* 0x000e220000001000 */
[----:B------:R-:W-:Y:S01]  /*02a0*/  FSEL R13, R13, 1, P0 ;  /* 0x3f8000000d0d7808 */ /* 0x000fe20000000000 */
[----:B----4-:R-:W-:-:S04]  /*02b0*/  FADD R7, R7, -R5 ;  /* 0x8000000507077221 */ /* 0x010fc80000000000 */
[----:B------:R-:W-:Y:S01]  /*02c0*/  @!P1 FMUL R13, R13, 16777216 ;  /* 0x4b8000000d0d9820 */ /* 0x000fe20000400000 */
[----:B------:R-:W-:-:S03]  /*02d0*/  FADD R6, R6, -R5 ;  /* 0x8000000506067221 */ /* 0x000fc60000000000 */
[----:B0-----:R-:W-:-:S04]  /*02e0*/  FMUL R13, R14, R13 ;  /* 0x0000000d0e0d7220 */ /* 0x001fc80000400000 */
[-C--:B------:R-:W-:Y:S01]  /*02f0*/  FMUL R7, R7, R13.reuse ;  /* 0x0000000d07077220 */ /* 0x080fe20000400000 */
[----:B------:R-:W-:-:S03]  /*0300*/  FMUL R6, R6, R13 ;  /* 0x0000000d06067220 */ /* 0x000fc60000400000 */
[C-C-:B-----5:R-:W-:Y:S01]  /*0310*/  FFMA R4, R12.reuse, R7, R11.reuse ;  /* 0x000000070c047223 */ /* 0x160fe2000000000b */
[----:B------:R-:W-:-:S04]  /*0320*/  FFMA R11, R12, R6, R11 ;  /* 0x000000060c0b7223 */ /* 0x000fc8000000000b */
[----:B---3--:R-:W-:Y:S01]  /*0330*/  FSETP.GEU.AND P1, PT, R4, -R3, PT ;  /* 0x800000030400720b */ /* 0x008fe20003f2e000 */
[----:B------:R-:W-:Y:S01]  /*0340*/  FADD R4, R3, R4 ;  /* 0x0000000403047221 */ /* 0x000fe20000000000 */
[----:B------:R-:W-:Y:S01]  /*0350*/  FADD R3, R2, R11 ;  /* 0x0000000b02037221 */ /* 0x000fe20000000000 */
[----:B------:R-:W-:-:S03]  /*0360*/  FSETP.GEU.AND P0, PT, R11, -R2, PT ;  /* 0x800000020b00720b */ /* 0x000fc60003f0e000 */
[----:B------:R-:W-:Y:S02]  /*0370*/  FSEL R5, R4, RZ, P1 ;  /* 0x000000ff04057208 */ /* 0x000fe40000800000 */
[----:B------:R-:W-:-:S05]  /*0380*/  FSEL R4, R3, RZ, P0 ;  /* 0x000000ff03047208 */ /* 0x000fca0000000000 */
[----:B------:R-:W-:Y:S01]  /*0390*/  STG.E.64 desc[UR4][R8.64], R4 ;  /* 0x0000000408007986 */ /* 0x000fe2000c101b04 */
[----:B------:R-:W-:Y:S05]  /*03a0*/  EXIT ;  /* 0x000000000000794d */ /* 0x000fea0003800000 */
.L_x_0:
[----:B------:R-:W-:-:S00]  /*03b0*/  BRA `(.L_x_0) ;  /* 0xfffffffc00fc7947 */ /* 0x000fc0000383ffff */
[----:B------:R-:W-:-:S00]  /*03c0*/  NOP ;  /* 0x0000000000007918 */ /* 0x000fc00000000000 */
        /* <DEDUP_REMOVED lines=11> */
.L_x_1:


//--------------------- .nv.global.init           --------------------------
	.section	.nv.global.init,"aw",@progbits
.nv.global.init:
	.type		_$_str,@object
	.size		_$_str,(_$_str_$_2 - _$_str)
_$_str:
        /*0000*/ 	.byte	0x5f, 0x5f, 0x43, 0x55, 0x44, 0x41, 0x5f, 0x46, 0x54, 0x5a, 0x00
	.type		_$_str_$_2,@object
	.size		_$_str_$_2,(.L_1 - _$_str_$_2)
_$_str_$_2:
        /*000b*/ 	.byte	0x5f, 0x5f, 0x43, 0x55, 0x44, 0x41, 0x5f, 0x50, 0x52, 0x45, 0x43, 0x5f, 0x53, 0x51, 0x52, 0x54
        /*001b*/ 	.byte	0x00
.L_1:


//--------------------- .nv.constant0.triton_poi_fused__native_batch_norm_legit_no_training_add_relu_27 --------------------------
	.section	.nv.constant0.triton_poi_fused__native_batch_norm_legit_no_training_add_relu_27,"a",@progbits
	.sectionflags	@""
	.align	4
.nv.constant0.triton_poi_fused__native_batch_norm_legit_no_training_add_relu_27:
	.zero		588
